	.headerflags	@"EF_CUDA_TEXMODE_UNIFIED EF_CUDA_64BIT_ADDRESS EF_CUDA_ACCELERATORS EF_CUDA_SM90 EF_CUDA_VIRTUAL_SM(EF_CUDA_SM90)"
	.elftype	@"ET_EXEC"


//--------------------- .nv.info                  --------------------------
	.section	.nv.info,"",@"SHT_CUDA_INFO"
	.align	4


	//----- nvinfo : EIATTR_REGCOUNT
	.align		4
        /*0000*/ 	.byte	0x04, 0x2f
        /*0002*/ 	.short	(.L_3 - .L_2)
	.align		4
.L_2:
        /*0004*/ 	.word	index@(triton_poi_fused__native_batch_norm_legit_no_training_add_convolution_elu_9)
        /*0008*/ 	.word	0x00000018


	//----- nvinfo : EIATTR_MIN_STACK_SIZE
	.align		4
.L_3:
        /*000c*/ 	.byte	0x04, 0x12
        /*000e*/ 	.short	(.L_5 - .L_4)
	.align		4
.L_4:
        /*0010*/ 	.word	index@(triton_poi_fused__native_batch_norm_legit_no_training_add_convolution_elu_9)
        /*0014*/ 	.word	0x00000000


	//----- nvinfo : EIATTR_FRAME_SIZE
	.align		4
.L_5:
        /*0018*/ 	.byte	0x04, 0x11
        /*001a*/ 	.short	(.L_7 - .L_6)
	.align		4
.L_6:
        /*001c*/ 	.word	index@(triton_poi_fused__native_batch_norm_legit_no_training_add_convolution_elu_9)
        /*0020*/ 	.word	0x00000000


	//----- nvinfo : EIATTR_MIN_STACK_SIZE
	.align		4
.L_7:
        /*0024*/ 	.byte	0x04, 0x12
        /*0026*/ 	.short	(.L_9 - .L_8)
	.align		4
.L_8:
        /*0028*/ 	.word	index@(triton_poi_fused__native_batch_norm_legit_no_training_add_convolution_elu_9)
        /*002c*/ 	.word	0x00000000
.L_9:


//--------------------- .nv.info.triton_poi_fused__native_batch_norm_legit_no_training_add_convolution_elu_9 --------------------------
	.section	.nv.info.triton_poi_fused__native_batch_norm_legit_no_training_add_convolution_elu_9,"",@"SHT_CUDA_INFO"
	.sectionflags	@""
	.align	4


	//----- nvinfo : EIATTR_CUDA_API_VERSION
	.align		4
        /*0000*/ 	.byte	0x04, 0x37
        /*0002*/ 	.short	(.L_11 - .L_10)
.L_10:
        /*0004*/ 	.word	0x0000007c


	//----- nvinfo : EIATTR_KPARAM_INFO
	.align		4
.L_11:
        /*0008*/ 	.byte	0x04, 0x17
        /*000a*/ 	.short	(.L_13 - .L_12)
.L_12:
        /*000c*/ 	.word	0x00000000
        /*0010*/ 	.short	0x0008
        /*0012*/ 	.short	0x0040
        /*0014*/ 	.byte	0x00, 0xf0, 0x11, 0x00


	//----- nvinfo : EIATTR_KPARAM_INFO
	.align		4
.L_13:
        /*0018*/ 	.byte	0x04, 0x17
        /*001a*/ 	.short	(.L_15 - .L_14)
.L_14:
        /*001c*/ 	.word	0x00000000
        /*0020*/ 	.short	0x0007
        /*0022*/ 	.short	0x0038
        /*0024*/ 	.byte	0x00, 0xf4, 0x21, 0x00


	//----- nvinfo : EIATTR_KPARAM_INFO
	.align		4
.L_15:
        /*0028*/ 	.byte	0x04, 0x17
        /*002a*/ 	.short	(.L_17 - .L_16)
.L_16:
        /*002c*/ 	.word	0x00000000
        /*0030*/ 	.short	0x0006
        /*0032*/ 	.short	0x0030
        /*0034*/ 	.byte	0x00, 0xf4, 0x21, 0x00


	//----- nvinfo : EIATTR_KPARAM_INFO
	.align		4
.L_17:
        /*0038*/ 	.byte	0x04, 0x17
        /*003a*/ 	.short	(.L_19 - .L_18)
.L_18:
        /*003c*/ 	.word	0x00000000
        /*0040*/ 	.short	0x0005
        /*0042*/ 	.short	0x0028
        /*0044*/ 	.byte	0x00, 0xf4, 0x21, 0x00


	//----- nvinfo : EIATTR_KPARAM_INFO
	.align		4
.L_19:
        /*0048*/ 	.byte	0x04, 0x17
        /*004a*/ 	.short	(.L_21 - .L_20)
.L_20:
        /*004c*/ 	.word	0x00000000
        /*0050*/ 	.short	0x0004
        /*0052*/ 	.short	0x0020
        /*0054*/ 	.byte	0x00, 0xf4, 0x21, 0x00


	//----- nvinfo : EIATTR_KPARAM_INFO
	.align		4
.L_21:
        /*0058*/ 	.byte	0x04, 0x17
        /*005a*/ 	.short	(.L_23 - .L_22)
.L_22:
        /*005c*/ 	.word	0x00000000
        /*0060*/ 	.short	0x0003
        /*0062*/ 	.short	0x0018
        /*0064*/ 	.byte	0x00, 0xf4, 0x21, 0x00


	//----- nvinfo : EIATTR_KPARAM_INFO
	.align		4
.L_23:
        /*0068*/ 	.byte	0x04, 0x17
        /*006a*/ 	.short	(.L_25 - .L_24)
.L_24:
        /*006c*/ 	.word	0x00000000
        /*0070*/ 	.short	0x0002
        /*0072*/ 	.short	0x0010
        /*0074*/ 	.byte	0x00, 0xf4, 0x21, 0x00


	//----- nvinfo : EIATTR_KPARAM_INFO
	.align		4
.L_25:
        /*0078*/ 	.byte	0x04, 0x17
        /*007a*/ 	.short	(.L_27 - .L_26)
.L_26:
        /*007c*/ 	.word	0x00000000
        /*0080*/ 	.short	0x0001
        /*0082*/ 	.short	0x0008
        /*0084*/ 	.byte	0x00, 0xf4, 0x21, 0x00


	//----- nvinfo : EIATTR_KPARAM_INFO
	.align		4
.L_27:
        /*0088*/ 	.byte	0x04, 0x17
        /*008a*/ 	.short	(.L_29 - .L_28)
.L_28:
        /*008c*/ 	.word	0x00000000
        /*0090*/ 	.short	0x0000
        /*0092*/ 	.short	0x0000
        /*0094*/ 	.byte	0x00, 0xf4, 0x21, 0x00


	//----- nvinfo : EIATTR_SPARSE_MMA_MASK
	.align		4
.L_29:
        /*0098*/ 	.byte	0x03, 0x50
        /*009a*/ 	.short	0x0000


	//----- nvinfo : EIATTR_MAXREG_COUNT
	.align		4
        /*009c*/ 	.byte	0x03, 0x1b
        /*009e*/ 	.short	0x00ff


	//----- nvinfo : EIATTR_EXIT_INSTR_OFFSETS
	.align		4
        /*00a0*/ 	.byte	0x04, 0x1c
        /*00a2*/ 	.short	(.L_31 - .L_30)


	//   ....[0]....
.L_30:
        /*00a4*/ 	.word	0x00000560


	//   ....[1]....
        /*00a8*/ 	.word	0x00000580


	//----- nvinfo : EIATTR_REQNTID
	.align		4
.L_31:
        /*00ac*/ 	.byte	0x04, 0x10
        /*00ae*/ 	.short	(.L_33 - .L_32)
.L_32:
        /*00b0*/ 	.word	0x00000080
        /*00b4*/ 	.word	0x00000001
        /*00b8*/ 	.word	0x00000001


	//----- nvinfo : EIATTR_CBANK_PARAM_SIZE
	.align		4
.L_33:
        /*00bc*/ 	.byte	0x03, 0x19
        /*00be*/ 	.short	0x0044


	//----- nvinfo : EIATTR_PARAM_CBANK
	.align		4
        /*00c0*/ 	.byte	0x04, 0x0a
        /*00c2*/ 	.short	(.L_35 - .L_34)
	.align		4
.L_34:
        /*00c4*/ 	.word	index@(.nv.constant0.triton_poi_fused__native_batch_norm_legit_no_training_add_convolution_elu_9)
        /*00c8*/ 	.short	0x0210
        /*00ca*/ 	.short	0x0044


	//----- nvinfo : EIATTR_SW_WAR
	.align		4
.L_35:
        /*00cc*/ 	.byte	0x04, 0x36
        /*00ce*/ 	.short	(.L_37 - .L_36)
.L_36:
        /*00d0*/ 	.word	0x00000008
.L_37:


//--------------------- .nv.callgraph             --------------------------
	.section	.nv.callgraph,"",@"SHT_CUDA_CALLGRAPH"
	.align	4
	.sectionentsize	8
	.align		4
        /*0000*/ 	.word	0x00000000
	.align		4
        /*0004*/ 	.word	0xffffffff
	.align		4
        /*0008*/ 	.word	0x00000000
	.align		4
        /*000c*/ 	.word	0xfffffffe
	.align		4
        /*0010*/ 	.word	0x00000000
	.align		4
        /*0014*/ 	.word	0xfffffffd
	.align		4
        /*0018*/ 	.word	0x00000000
	.align		4
        /*001c*/ 	.word	0xfffffffc


//--------------------- .nv.constant4             --------------------------
	.section	.nv.constant4,"a",@progbits
	.align	8
	.align		8
.nv.constant4:
        /*0000*/ 	.dword	_$_str
	.align		8
        /*0008*/ 	.dword	_$_str_$_2


//--------------------- .text.triton_poi_fused__native_batch_norm_legit_no_training_add_convolution_elu_9 --------------------------
	.section	.text.triton_poi_fused__native_batch_norm_legit_no_training_add_convolution_elu_9,"ax",@progbits
	.align	128
        .global         triton_poi_fused__native_batch_norm_legit_no_training_add_convolution_elu_9
        .type           triton_poi_fused__native_batch_norm_legit_no_training_add_convolution_elu_9,@function
        .size           triton_poi_fused__native_batch_norm_legit_no_training_add_convolution_elu_9,(.L_x_1 - triton_poi_fused__native_batch_norm_legit_no_training_add_convolution_elu_9)
        .other          triton_poi_fused__native_batch_norm_legit_no_training_add_convolution_elu_9,@"STO_CUDA_ENTRY STV_DEFAULT"
triton_poi_fused__native_batch_norm_legit_no_training_add_convolution_elu_9:
.text.triton_poi_fused__native_batch_norm_legit_no_training_add_convolution_elu_9:
[----:B------:R-:W0:Y:S01]  /*0000*/  LDC R1, c[0x0][0x28] ;  /* 0x00000a00ff017b82 */ /* 0x000e220000000800 */
[----:B------:R-:W1:Y:S07]  /*0010*/  S2R R0, SR_TID.X ;  /* 0x0000000000007919 */ /* 0x000e6e0000002100 */
[----:B------:R-:W2:Y:S01]  /*0020*/  LDC.64 R18, c[0x0][0x238] ;  /* 0x00008e00ff127b82 */ /* 0x000ea20000000a00 */
[----:B------:R-:W-:Y:S01]  /*0030*/  HFMA2.MMA R10, -RZ, RZ, 0, 0 ;  /* 0x00000000ff0a7435 */ /* 0x000fe200000001ff */
[----:B------:R-:W-:Y:S01]  /*0040*/  ULDC.64 UR4, c[0x0][0x208] ;  /* 0x0000820000047ab9 */ /* 0x000fe20000000a00 */
[----:B------:R-:W3:Y:S05]  /*0050*/  S2R R3, SR_CTAID.X ;  /* 0x0000000000037919 */ /* 0x000eea0000002500 */
[----:B------:R-:W4:Y:S08]  /*0060*/  LDC.64 R16, c[0x0][0x220] ;  /* 0x00008800ff107b82 */ /* 0x000f300000000a00 */
[----:B------:R-:W5:Y:S08]  /*0070*/  LDC.64 R14, c[0x0][0x228] ;  /* 0x00008a00ff0e7b82 */ /* 0x000f700000000a00 */
[----:B------:R-:W5:Y:S01]  /*0080*/  LDC.64 R6, c[0x0][0x230] ;  /* 0x00008c00ff067b82 */ /* 0x000f620000000a00 */
[----:B-1----:R-:W-:-:S07]  /*0090*/  LOP3.LUT R0, R0, 0x7f, RZ, 0xc0, !PT ;  /* 0x0000007f00007812 */ /* 0x002fce00078ec0ff */
[----:B------:R-:W1:Y:S01]  /*00a0*/  LDC.64 R8, c[0x0][0x240] ;  /* 0x00009000ff087b82 */ /* 0x000e620000000a00 */
[----:B---3--:R-:W-:-:S04]  /*00b0*/  LEA R0, R3, R0, 0x7 ;  /* 0x0000000003007211 */ /* 0x008fc800078e38ff */
[----:B------:R-:W-:-:S03]  /*00c0*/  SHF.R.S32.HI R3, RZ, 0x1f, R0 ;  /* 0x0000001fff037819 */ /* 0x000fc60000011400 */
[----:B------:R-:W3:Y:S01]  /*00d0*/  LDC.64 R4, c[0x0][0x248] ;  /* 0x00009200ff047b82 */ /* 0x000ee20000000a00 */
[----:B------:R-:W-:Y:S02]  /*00e0*/  ISETP.GE.AND P0, PT, R0, 0x800, PT ;  /* 0x000008000000780c */ /* 0x000fe40003f06270 */
[----:B------:R-:W-:-:S04]  /*00f0*/  LEA.HI R12, R3, R0, RZ, 0x9 ;  /* 0x00000000030c7211 */ /* 0x000fc800078f48ff */
[----:B------:R-:W-:Y:S01]  /*0100*/  LOP3.LUT R11, R12, 0xfffffe00, RZ, 0xc0, !PT ;  /* 0xfffffe000c0b7812 */ /* 0x000fe200078ec0ff */
[----:B------:R-:W1:Y:S03]  /*0110*/  LDC.64 R2, c[0x0][0x210] ;  /* 0x00008400ff027b82 */ /* 0x000e660000000a00 */
[----:B------:R-:W-:-:S05]  /*0120*/  IADD3 R11, R0, -R11, RZ ;  /* 0x8000000b000b7210 */ /* 0x000fca0007ffe0ff */
[----:B--2---:R-:W-:-:S05]  /*0130*/  IMAD.WIDE R18, R11, 0x4, R18 ;  /* 0x000000040b127825 */ /* 0x004fca00078e0212 */
[----:B------:R5:W2:Y:S01]  /*0140*/  @!P0 LDG.E.EL R10, desc[UR4][R18.64] ;  /* 0x00000004120a8981 */ /* 0x000aa2000c2e1900 */
[----:B------:R-:W-:Y:S02]  /*0150*/  SHF.R.S32.HI R20, RZ, 0x9, R12 ;  /* 0x00000009ff147819 */ /* 0x000fe4000001140c */
[----:B------:R-:W-:Y:S01]  /*0160*/  CS2R R12, SRZ ;  /* 0x00000000000c7805 */ /* 0x000fe2000001ff00 */
[----:B----4-:R-:W-:-:S04]  /*0170*/  IMAD.WIDE R16, R11, 0x4, R16 ;  /* 0x000000040b107825 */ /* 0x010fc800078e0210 */
[----:B------:R-:W-:Y:S01]  /*0180*/  IMAD R21, R20, 0x300, R11 ;  /* 0x0000030014157824 */ /* 0x000fe200078e020b */
[----:B------:R-:W4:Y:S01]  /*0190*/  @!P0 LDG.E.EL R12, desc[UR4][R16.64] ;  /* 0x00000004100c8981 */ /* 0x000f22000c2e1900 */
[----:B01----:R-:W-:-:S04]  /*01a0*/  IMAD.WIDE R2, R0, 0x4, R2 ;  /* 0x0000000400027825 */ /* 0x003fc800078e0202 */
[----:B-----5:R-:W-:Y:S01]  /*01b0*/  IMAD.WIDE R18, R21, 0x4, R14 ;  /* 0x0000000415127825 */ /* 0x020fe200078e020e */
[----:B------:R-:W-:Y:S01]  /*01c0*/  CS2R R14, SRZ ;  /* 0x00000000000e7805 */ /* 0x000fe2000001ff00 */
[----:B------:R-:W4:Y:S02]  /*01d0*/  @!P0 LDG.E R13, desc[UR4][R2.64] ;  /* 0x00000004020d8981 */ /* 0x000f24000c1e1900 */
[C---:B------:R-:W-:Y:S01]  /*01e0*/  IMAD.WIDE R6, R11.reuse, 0x4, R6 ;  /* 0x000000040b067825 */ /* 0x040fe200078e0206 */
[----:B------:R-:W-:Y:S02]  /*01f0*/  HFMA2.MMA R20, -RZ, RZ, 0, 0 ;  /* 0x00000000ff147435 */ /* 0x000fe400000001ff */
[----:B------:R-:W5:Y:S01]  /*0200*/  @!P0 LDG.E R15, desc[UR4][R18.64] ;  /* 0x00000004120f8981 */ /* 0x000f62000c1e1900 */
[----:B------:R-:W-:-:S03]  /*0210*/  IMAD.WIDE R8, R11, 0x4, R8 ;  /* 0x000000040b087825 */ /* 0x000fc600078e0208 */
[----:B------:R0:W5:Y:S01]  /*0220*/  @!P0 LDG.E.EL R14, desc[UR4][R6.64] ;  /* 0x00000004060e8981 */ /* 0x000162000c2e1900 */
[----:B---3--:R-:W-:Y:S01]  /*0230*/  IMAD.WIDE R4, R11, 0x4, R4 ;  /* 0x000000040b047825 */ /* 0x008fe200078e0204 */
[----:B------:R-:W-:-:S04]  /*0240*/  MOV R11, RZ ;  /* 0x000000ff000b7202 */ /* 0x000fc80000000f00 */
[----:B------:R-:W3:Y:S04]  /*0250*/  @!P0 LDG.E.EL R20, desc[UR4][R4.64] ;  /* 0x0000000404148981 */ /* 0x000ee8000c2e1900 */
[----:B------:R-:W3:Y:S01]  /*0260*/  @!P0 LDG.E.EL R11, desc[UR4][R8.64] ;  /* 0x00000004080b8981 */ /* 0x000ee2000c2e1900 */
[----:B0-----:R-:W-:Y:S01]  /*0270*/  MOV R7, 0x3e800000 ;  /* 0x3e80000000077802 */ /* 0x001fe20000000f00 */
[----:B--2---:R-:W-:-:S04]  /*0280*/  FADD R10, R10, 9.9999997473787516356e-05 ;  /* 0x38d1b7170a0a7421 */ /* 0x004fc80000000000 */
[----:B------:R-:W0:Y:S02]  /*0290*/  MUFU.SQRT R16, R10 ;  /* 0x0000000a00107308 */ /* 0x000e240000002000 */
[C---:B0-----:R-:W-:Y:S02]  /*02a0*/  FSETP.GT.AND P1, PT, R16.reuse, 8.50705917302346158658e+37, PT ;  /* 0x7e8000001000780b */ /* 0x041fe40003f24000 */
[----:B------:R-:W-:-:S11]  /*02b0*/  FSETP.GEU.AND P2, PT, R16, 1.175494350822287508e-38, PT ;  /* 0x008000001000780b */ /* 0x000fd60003f4e000 */
[----:B------:R-:W-:-:S04]  /*02c0*/  @P1 FMUL R16, R16, 0.25 ;  /* 0x3e80000010101820 */ /* 0x000fc80000400000 */
[----:B------:R-:W-:-:S06]  /*02d0*/  @!P2 FMUL R16, R16, 16777216 ;  /* 0x4b8000001010a820 */ /* 0x000fcc0000400000 */
[----:B------:R-:W0:Y:S01]  /*02e0*/  MUFU.RCP R16, R16 ;  /* 0x0000001000107308 */ /* 0x000e220000001000 */
[----:B------:R-:W-:Y:S01]  /*02f0*/  FSEL R7, R7, 1, P1 ;  /* 0x3f80000007077808 */ /* 0x000fe20000800000 */
[----:B----4-:R-:W-:-:S04]  /*0300*/  FADD R12, R12, R13 ;  /* 0x0000000d0c0c7221 */ /* 0x010fc80000000000 */
[----:B------:R-:W-:Y:S01]  /*0310*/  @!P2 FMUL R7, R7, 16777216 ;  /* 0x4b8000000707a820 */ /* 0x000fe20000400000 */
[----:B-----5:R-:W-:-:S04]  /*0320*/  FADD R15, R12, R15 ;  /* 0x0000000f0c0f7221 */ /* 0x020fc80000000000 */
[----:B------:R-:W-:Y:S01]  /*0330*/  FADD R14, R15, -R14 ;  /* 0x8000000e0f0e7221 */ /* 0x000fe20000000000 */
[----:B0-----:R-:W-:-:S04]  /*0340*/  FMUL R7, R16, R7 ;  /* 0x0000000710077220 */ /* 0x001fc80000400000 */
[----:B------:R-:W-:-:S04]  /*0350*/  FMUL R7, R14, R7 ;  /* 0x000000070e077220 */ /* 0x000fc80000400000 */
[----:B---3--:R-:W-:-:S04]  /*0360*/  FFMA R7, R7, R11, R20 ;  /* 0x0000000b07077223 */ /* 0x008fc80000000014 */
[----:B------:R-:W-:-:S06]  /*0370*/  FMUL R4, R7, 1.4426950216293334961 ;  /* 0x3fb8aa3b07047820 */ /* 0x000fcc0000400000 */
[----:B------:R-:W0:Y:S01]  /*0380*/  FRND R4, R4 ;  /* 0x0000000400047307 */ /* 0x000e220000201000 */
[----:B------:R-:W-:-:S05]  /*0390*/  FADD.FTZ R5, |R7|, -RZ ;  /* 0x800000ff07057221 */ /* 0x000fca0000010200 */
[----:B------:R-:W-:Y:S01]  /*03a0*/  FSETP.GEU.AND P1, PT, R5, 0.40999999642372131348, PT ;  /* 0x3ed1eb850500780b */ /* 0x000fe20003f2e000 */
[----:B------:R-:W-:-:S03]  /*03b0*/  HFMA2.MMA R10, -RZ, RZ, 0.83837890625, -4044 ;  /* 0x3ab5ebe6ff0a7435 */ /* 0x000fc600000001ff */
[----:B0-----:R-:W-:-:S05]  /*03c0*/  FSEL R6, R4, RZ, P1 ;  /* 0x000000ff04067208 */ /* 0x001fca0000800000 */
[C---:B------:R-:W-:Y:S01]  /*03d0*/  FFMA.FTZ R5, -R6.reuse, 0.693145751953125, R7 ;  /* 0x3f31720006057823 */ /* 0x040fe20000010107 */
[----:B------:R-:W-:-:S03]  /*03e0*/  FSETP.NEU.AND P2, PT, R6, 128, PT ;  /* 0x430000000600780b */ /* 0x000fc60003f4d000 */
[C---:B------:R-:W-:Y:S01]  /*03f0*/  FFMA.FTZ R5, -R6.reuse, 1.428606765330187045e-06, R5 ;  /* 0x35bfbe8e06057823 */ /* 0x040fe20000010105 */
[----:B------:R-:W-:-:S03]  /*0400*/  FSEL R6, R6, 127, P2 ;  /* 0x42fe000006067808 */ /* 0x000fc60001000000 */
[C---:B------:R-:W-:Y:S01]  /*0410*/  FFMA.FTZ R10, R5.reuse, R10, 0.0083824126049876213074 ;  /* 0x3c095663050a7423 */ /* 0x040fe2000001000a */
[----:B------:R-:W0:Y:S03]  /*0420*/  MUFU.EX2 R8, R6 ;  /* 0x0000000600087308 */ /* 0x000e260000000800 */
[----:B------:R-:W-:-:S04]  /*0430*/  FFMA.FTZ R10, R5, R10, 0.041667830199003219604 ;  /* 0x3d2aabe3050a7423 */ /* 0x000fc8000001000a */
[----:B------:R-:W-:-:S04]  /*0440*/  FFMA.FTZ R10, R5, R10, 0.16666397452354431152 ;  /* 0x3e2aa9f6050a7423 */ /* 0x000fc8000001000a */
[----:B------:R-:W-:-:S04]  /*0450*/  FFMA.FTZ R10, R5, R10, 0.49999994039535522461 ;  /* 0x3efffffe050a7423 */ /* 0x000fc8000001000a */
[----:B------:R-:W-:Y:S01]  /*0460*/  FMUL R10, R5, R10 ;  /* 0x0000000a050a7220 */ /* 0x000fe20000400000 */
[----:B0-----:R-:W-:-:S03]  /*0470*/  FADD R11, R8, -1 ;  /* 0xbf800000080b7421 */ /* 0x001fc60000000000 */
[----:B------:R-:W-:Y:S02]  /*0480*/  FFMA.FTZ R9, R5, R10, R5 ;  /* 0x0000000a05097223 */ /* 0x000fe40000010005 */
[----:B------:R-:W0:Y:S01]  /*0490*/  LDC.64 R4, c[0x0][0x218] ;  /* 0x00008600ff047b82 */ /* 0x000e220000000a00 */
[----:B------:R-:W-:Y:S01]  /*04a0*/  FSETP.NEU.AND P1, PT, R7, RZ, PT ;  /* 0x000000ff0700720b */ /* 0x000fe20003f2d000 */
[----:B------:R-:W-:-:S04]  /*04b0*/  FFMA.FTZ R8, R8, R9, R11 ;  /* 0x0000000908087223 */ /* 0x000fc8000001000b */
[----:B------:R-:W-:Y:S01]  /*04c0*/  @!P2 FADD R8, R8, R8 ;  /* 0x000000080808a221 */ /* 0x000fe20000000000 */
[C---:B------:R-:W-:Y:S02]  /*04d0*/  FSETP.GT.AND P2, PT, R6.reuse, 128, PT ;  /* 0x430000000600780b */ /* 0x040fe40003f44000 */
[----:B------:R-:W-:Y:S02]  /*04e0*/  FSETP.GEU.AND P3, PT, R6, -25, PT ;  /* 0xc1c800000600780b */ /* 0x000fe40003f6e000 */
[----:B------:R-:W-:Y:S01]  /*04f0*/  FSEL R8, R8, +INF , !P2 ;  /* 0x7f80000008087808 */ /* 0x000fe20005000000 */
[----:B------:R1:W-:Y:S03]  /*0500*/  @!P0 STG.E desc[UR4][R2.64], R12 ;  /* 0x0000000c02008986 */ /* 0x0003e6000c101904 */
[----:B------:R-:W-:Y:S01]  /*0510*/  FSEL R8, R8, -1, P3 ;  /* 0xbf80000008087808 */ /* 0x000fe20001800000 */
[C---:B------:R-:W-:Y:S01]  /*0520*/  @!P1 FADD R8, R7.reuse, R7 ;  /* 0x0000000707089221 */ /* 0x040fe20000000000 */
[----:B------:R-:W-:-:S04]  /*0530*/  FSETP.GT.AND P1, PT, R7, RZ, PT ;  /* 0x000000ff0700720b */ /* 0x000fc80003f24000 */
[----:B------:R-:W-:Y:S01]  /*0540*/  FSEL R7, R7, R8, P1 ;  /* 0x0000000807077208 */ /* 0x000fe20000800000 */
[----:B0-----:R-:W-:Y:S01]  /*0550*/  IMAD.WIDE R4, R0, 0x4, R4 ;  /* 0x0000000400047825 */ /* 0x001fe200078e0204 */
[----:B-1----:R-:W-:Y:S07]  /*0560*/  @P0 EXIT ;  /* 0x000000000000094d */ /* 0x002fee0003800000 */
[----:B------:R-:W-:Y:S01]  /*0570*/  STG.E desc[UR4][R4.64], R7 ;  /* 0x0000000704007986 */ /* 0x000fe2000c101904 */
[----:B------:R-:W-:Y:S05]  /*0580*/  EXIT ;  /* 0x000000000000794d */ /* 0x000fea0003800000 */
.L_x_0:
[----:B------:R-:W-:-:S00]  /*0590*/  BRA `(.L_x_0) ;  /* 0xfffffffc00fc7947 */ /* 0x000fc0000383ffff */
[----:B------:R-:W-:-:S00]  /*05a0*/  NOP ;  /* 0x0000000000007918 */ /* 0x000fc00000000000 */
        /* <DEDUP_REMOVED lines=13> */
.L_x_1:


//--------------------- .nv.global.init           --------------------------
	.section	.nv.global.init,"aw",@progbits
.nv.global.init:
	.type		_$_str,@object
	.size		_$_str,(_$_str_$_2 - _$_str)
_$_str:
        /*0000*/ 	.byte	0x5f, 0x5f, 0x43, 0x55, 0x44, 0x41, 0x5f, 0x46, 0x54, 0x5a, 0x00
	.type		_$_str_$_2,@object
	.size		_$_str_$_2,(.L_1 - _$_str_$_2)
_$_str_$_2:
        /*000b*/ 	.byte	0x5f, 0x5f, 0x43, 0x55, 0x44, 0x41, 0x5f, 0x50, 0x52, 0x45, 0x43, 0x5f, 0x53, 0x51, 0x52, 0x54
        /*001b*/ 	.byte	0x00
.L_1:


//--------------------- .nv.constant0.triton_poi_fused__native_batch_norm_legit_no_training_add_convolution_elu_9 --------------------------
	.section	.nv.constant0.triton_poi_fused__native_batch_norm_legit_no_training_add_convolution_elu_9,"a",@progbits
	.sectionflags	@""
	.align	4
.nv.constant0.triton_poi_fused__native_batch_norm_legit_no_training_add_convolution_elu_9:
	.zero		596
